//
// Generated by NVIDIA NVVM Compiler
//
// Compiler Build ID: CL-36424714
// Cuda compilation tools, release 13.0, V13.0.88
// Based on NVVM 20.0.0
//

.version 9.0
.target sm_100
.address_size 64

	// .globl	_Z16flat_pw_multiplyPK6float2S1_PS_i

.visible .entry _Z16flat_pw_multiplyPK6float2S1_PS_i(
	.param .u64 .ptr .align 1 _Z16flat_pw_multiplyPK6float2S1_PS_i_param_0,
	.param .u64 .ptr .align 1 _Z16flat_pw_multiplyPK6float2S1_PS_i_param_1,
	.param .u64 .ptr .align 1 _Z16flat_pw_multiplyPK6float2S1_PS_i_param_2,
	.param .u32 _Z16flat_pw_multiplyPK6float2S1_PS_i_param_3
)
{
	.reg .pred 	%p<2>;
	.reg .b32 	%r<6>;
	.reg .b32 	%f<10>;
	.reg .b64 	%rd<11>;

	ld.param.u64 	%rd1, [_Z16flat_pw_multiplyPK6float2S1_PS_i_param_0];
	ld.param.u64 	%rd2, [_Z16flat_pw_multiplyPK6float2S1_PS_i_param_1];
	ld.param.u64 	%rd3, [_Z16flat_pw_multiplyPK6float2S1_PS_i_param_2];
	ld.param.u32 	%r2, [_Z16flat_pw_multiplyPK6float2S1_PS_i_param_3];
	mov.u32 	%r3, %ctaid.x;
	mov.u32 	%r4, %ntid.x;
	mov.u32 	%r5, %tid.x;
	mad.lo.s32 	%r1, %r3, %r4, %r5;
	setp.ge.s32 	%p1, %r1, %r2;
	@%p1 bra 	$L__BB0_2;
	cvta.to.global.u64 	%rd4, %rd1;
	cvta.to.global.u64 	%rd5, %rd2;
	cvta.to.global.u64 	%rd6, %rd3;
	mul.wide.s32 	%rd7, %r1, 8;
	add.s64 	%rd8, %rd4, %rd7;
	ld.global.v2.f32 	{%f1, %f2}, [%rd8];
	add.s64 	%rd9, %rd5, %rd7;
	ld.global.v2.f32 	{%f3, %f4}, [%rd9];
	mul.f32 	%f5, %f1, %f3;
	mul.f32 	%f6, %f2, %f4;
	sub.f32 	%f7, %f5, %f6;
	mul.f32 	%f8, %f1, %f4;
	fma.rn.f32 	%f9, %f2, %f3, %f8;
	add.s64 	%rd10, %rd6, %rd7;
	st.global.v2.f32 	[%rd10], {%f7, %f9};
$L__BB0_2:
	ret;

}


// ===== COMPILED SASS (sm_100) =====

	.target	sm_100

	.elftype	@"ET_EXEC"


//--------------------- .note.nv.tkinfo           --------------------------
	.section	.note.nv.tkinfo,"",@"SHT_NOTE"
	.sectionflags	@"SHF_NOTE_NV_TKINFO"
	.tkinfo
        /*0018*/ 	.word	0x00000002
        /*0030*/ 	.string	""
        /*0030*/ 	.string	"ptxas"
        /*0030*/ 	.string	"Cuda compilation tools, release 13.0, V13.0.88"
        /*0030*/ 	.string	"Build cuda_13.0.r13.0/compiler.36424714_0"
        /*0030*/ 	.string	"-arch sm_100 -m 64 "



//--------------------- .note.nv.cuinfo           --------------------------
	.section	.note.nv.cuinfo,"",@"SHT_NOTE"
	.sectionflags	@"SHF_NOTE_NV_CUINFO"
        /*0018*/ 	.short	0x0002
        /*001a*/ 	.short	0x0064
        /*001c*/ 	.short	0x0082
	.zero		2


//--------------------- .nv.info                  --------------------------
	.section	.nv.info,"",@"SHT_CUDA_INFO"
	.align	4


	//----- nvinfo : EIATTR_REGCOUNT
	.align		4
        /*0000*/ 	.byte	0x04, 0x2f
        /*0002*/ 	.short	(.L_1 - .L_0)
	.align		4
.L_0:
        /*0004*/ 	.word	index@(_Z16flat_pw_multiplyPK6float2S1_PS_i)
        /*0008*/ 	.word	0x0000000e


	//----- nvinfo : EIATTR_FRAME_SIZE
	.align		4
.L_1:
        /*000c*/ 	.byte	0x04, 0x11
        /*000e*/ 	.short	(.L_3 - .L_2)
	.align		4
.L_2:
        /*0010*/ 	.word	index@(_Z16flat_pw_multiplyPK6float2S1_PS_i)
        /*0014*/ 	.word	0x00000000


	//----- nvinfo : EIATTR_MIN_STACK_SIZE
	.align		4
.L_3:
        /*0018*/ 	.byte	0x04, 0x12
        /*001a*/ 	.short	(.L_5 - .L_4)
	.align		4
.L_4:
        /*001c*/ 	.word	index@(_Z16flat_pw_multiplyPK6float2S1_PS_i)
        /*0020*/ 	.word	0x00000000
.L_5:


//--------------------- .nv.compat                --------------------------
	.section	.nv.compat,"",@"SHT_CUDA_COMPAT_INFO"
	.align	4
        /*0000*/ 	.byte	0x02, 0x09, 0x00, 0x00, 0x02, 0x02, 0x01, 0x00, 0x02, 0x05, 0x05, 0x00, 0x03, 0x07, 0x01, 0x01
        /*0010*/ 	.byte	0x02, 0x03, 0x00, 0x00, 0x02, 0x06, 0x01, 0x00, 0x04, 0x0b, 0x08, 0x00, 0x09, 0x00, 0x00, 0x00
        /*0020*/ 	.byte	0x00, 0x00, 0x00, 0x00


//--------------------- .nv.info._Z16flat_pw_multiplyPK6float2S1_PS_i --------------------------
	.section	.nv.info._Z16flat_pw_multiplyPK6float2S1_PS_i,"",@"SHT_CUDA_INFO"
	.sectionflags	@""
	.align	4


	//----- nvinfo : EIATTR_CUDA_API_VERSION
	.align		4
        /*0000*/ 	.byte	0x04, 0x37
        /*0002*/ 	.short	(.L_7 - .L_6)
.L_6:
        /*0004*/ 	.word	0x00000082


	//----- nvinfo : EIATTR_KPARAM_INFO
	.align		4
.L_7:
        /*0008*/ 	.byte	0x04, 0x17
        /*000a*/ 	.short	(.L_9 - .L_8)
.L_8:
        /*000c*/ 	.word	0x00000000
        /*0010*/ 	.short	0x0003
        /*0012*/ 	.short	0x0018
        /*0014*/ 	.byte	0x00, 0xf0, 0x11, 0x00


	//----- nvinfo : EIATTR_KPARAM_INFO
	.align		4
.L_9:
        /*0018*/ 	.byte	0x04, 0x17
        /*001a*/ 	.short	(.L_11 - .L_10)
.L_10:
        /*001c*/ 	.word	0x00000000
        /*0020*/ 	.short	0x0002
        /*0022*/ 	.short	0x0010
        /*0024*/ 	.byte	0x00, 0xf5, 0x21, 0x00


	//----- nvinfo : EIATTR_KPARAM_INFO
	.align		4
.L_11:
        /*0028*/ 	.byte	0x04, 0x17
        /*002a*/ 	.short	(.L_13 - .L_12)
.L_12:
        /*002c*/ 	.word	0x00000000
        /*0030*/ 	.short	0x0001
        /*0032*/ 	.short	0x0008
        /*0034*/ 	.byte	0x00, 0xf5, 0x21, 0x00


	//----- nvinfo : EIATTR_KPARAM_INFO
	.align		4
.L_13:
        /*0038*/ 	.byte	0x04, 0x17
        /*003a*/ 	.short	(.L_15 - .L_14)
.L_14:
        /*003c*/ 	.word	0x00000000
        /*0040*/ 	.short	0x0000
        /*0042*/ 	.short	0x0000
        /*0044*/ 	.byte	0x00, 0xf5, 0x21, 0x00


	//----- nvinfo : EIATTR_SPARSE_MMA_MASK
	.align		4
.L_15:
        /*0048*/ 	.byte	0x03, 0x50
        /*004a*/ 	.short	0x0000


	//----- nvinfo : EIATTR_MAXREG_COUNT
	.align		4
        /*004c*/ 	.byte	0x03, 0x1b
        /*004e*/ 	.short	0x00ff


	//----- nvinfo : EIATTR_MERCURY_ISA_VERSION
	.align		4
        /*0050*/ 	.byte	0x03, 0x5f
        /*0052*/ 	.short	0x0101


	//----- nvinfo : EIATTR_VRC_CTA_INIT_COUNT
	.align		4
        /*0054*/ 	.byte	0x02, 0x4a
	.zero		1
	.zero		1


	//----- nvinfo : EIATTR_EXIT_INSTR_OFFSETS
	.align		4
        /*0058*/ 	.byte	0x04, 0x1c
        /*005a*/ 	.short	(.L_17 - .L_16)


	//   ....[0]....
.L_16:
        /*005c*/ 	.word	0x00000070


	//   ....[1]....
        /*0060*/ 	.word	0x00000160


	//----- nvinfo : EIATTR_CBANK_PARAM_SIZE
	.align		4
.L_17:
        /*0064*/ 	.byte	0x03, 0x19
        /*0066*/ 	.short	0x001c


	//----- nvinfo : EIATTR_PARAM_CBANK
	.align		4
        /*0068*/ 	.byte	0x04, 0x0a
        /*006a*/ 	.short	(.L_19 - .L_18)
	.align		4
.L_18:
        /*006c*/ 	.word	index@(.nv.constant0._Z16flat_pw_multiplyPK6float2S1_PS_i)
        /*0070*/ 	.short	0x0380
        /*0072*/ 	.short	0x001c


	//----- nvinfo : EIATTR_SW_WAR
	.align		4
.L_19:
        /*0074*/ 	.byte	0x04, 0x36
        /*0076*/ 	.short	(.L_21 - .L_20)
.L_20:
        /*0078*/ 	.word	0x00000008
.L_21:


//--------------------- .nv.callgraph             --------------------------
	.section	.nv.callgraph,"",@"SHT_CUDA_CALLGRAPH"
	.align	4
	.sectionentsize	8
	.align		4
        /*0000*/ 	.word	0x00000000
	.align		4
        /*0004*/ 	.word	0xffffffff
	.align		4
        /*0008*/ 	.word	0x00000000
	.align		4
        /*000c*/ 	.word	0xfffffffe
	.align		4
        /*0010*/ 	.word	0x00000000
	.align		4
        /*0014*/ 	.word	0xfffffffd
	.align		4
        /*0018*/ 	.word	0x00000000
	.align		4
        /*001c*/ 	.word	0xfffffffc


//--------------------- .text._Z16flat_pw_multiplyPK6float2S1_PS_i --------------------------
	.section	.text._Z16flat_pw_multiplyPK6float2S1_PS_i,"ax",@progbits
	.align	128
        .global         _Z16flat_pw_multiplyPK6float2S1_PS_i
        .type           _Z16flat_pw_multiplyPK6float2S1_PS_i,@function
        .size           _Z16flat_pw_multiplyPK6float2S1_PS_i,(.L_x_1 - _Z16flat_pw_multiplyPK6float2S1_PS_i)
        .other          _Z16flat_pw_multiplyPK6float2S1_PS_i,@"STO_CUDA_ENTRY STV_DEFAULT"
_Z16flat_pw_multiplyPK6float2S1_PS_i:
.text._Z16flat_pw_multiplyPK6float2S1_PS_i:
[----:B------:R-:W-:Y:S01]  /*0000*/  LDC R1, c[0x0][0x37c] ;  /* 0x0000df00ff017b82 */ /* 0x000fe20000000800 */
[----:B------:R-:W0:Y:S07]  /*0010*/  S2R R0, SR_TID.X ;  /* 0x0000000000007919 */ /* 0x000e2e0000002100 */
[----:B------:R-:W0:Y:S01]  /*0020*/  S2UR UR4, SR_CTAID.X ;  /* 0x00000000000479c3 */ /* 0x000e220000002500 */
[----:B------:R-:W1:Y:S07]  /*0030*/  LDCU UR5, c[0x0][0x398] ;  /* 0x00007300ff0577ac */ /* 0x000e6e0008000800 */
[----:B------:R-:W0:Y:S02]  /*0040*/  LDC R9, c[0x0][0x360] ;  /* 0x0000d800ff097b82 */ /* 0x000e240000000800 */
[----:B0-----:R-:W-:-:S05]  /*0050*/  IMAD R9, R9, UR4, R0 ;  /* 0x0000000409097c24 */ /* 0x001fca000f8e0200 */
[----:B-1----:R-:W-:-:S13]  /*0060*/  ISETP.GE.AND P0, PT, R9, UR5, PT ;  /* 0x0000000509007c0c */ /* 0x002fda000bf06270 */
[----:B------:R-:W-:Y:S05]  /*0070*/  @P0 EXIT ;  /* 0x000000000000094d */ /* 0x000fea0003800000 */
[----:B------:R-:W0:Y:S01]  /*0080*/  LDC.64 R2, c[0x0][0x380] ;  /* 0x0000e000ff027b82 */ /* 0x000e220000000a00 */
[----:B------:R-:W1:Y:S07]  /*0090*/  LDCU.64 UR4, c[0x0][0x358] ;  /* 0x00006b00ff0477ac */ /* 0x000e6e0008000a00 */
[----:B------:R-:W2:Y:S08]  /*00a0*/  LDC.64 R4, c[0x0][0x388] ;  /* 0x0000e200ff047b82 */ /* 0x000eb00000000a00 */
[----:B------:R-:W3:Y:S01]  /*00b0*/  LDC.64 R6, c[0x0][0x390] ;  /* 0x0000e400ff067b82 */ /* 0x000ee20000000a00 */
[----:B0-----:R-:W-:-:S06]  /*00c0*/  IMAD.WIDE R2, R9, 0x8, R2 ;  /* 0x0000000809027825 */ /* 0x001fcc00078e0202 */
[----:B-1----:R-:W4:Y:S01]  /*00d0*/  LDG.E.64 R2, desc[UR4][R2.64] ;  /* 0x0000000402027981 */ /* 0x002f22000c1e1b00 */
[----:B--2---:R-:W-:-:S06]  /*00e0*/  IMAD.WIDE R4, R9, 0x8, R4 ;  /* 0x0000000809047825 */ /* 0x004fcc00078e0204 */
[----:B------:R-:W4:Y:S01]  /*00f0*/  LDG.E.64 R4, desc[UR4][R4.64] ;  /* 0x0000000404047981 */ /* 0x000f22000c1e1b00 */
[----:B---3--:R-:W-:-:S04]  /*0100*/  IMAD.WIDE R6, R9, 0x8, R6 ;  /* 0x0000000809067825 */ /* 0x008fc800078e0206 */
[-C--:B----4-:R-:W-:Y:S01]  /*0110*/  FMUL R11, R3, R5.reuse ;  /* 0x00000005030b7220 */ /* 0x090fe20000400000 */
[----:B------:R-:W-:-:S03]  /*0120*/  FMUL R0, R2, R5 ;  /* 0x0000000502007220 */ /* 0x000fc60000400000 */
[-C--:B------:R-:W-:Y:S01]  /*0130*/  FFMA R8, R2, R4.reuse, -R11 ;  /* 0x0000000402087223 */ /* 0x080fe2000000080b */
[----:B------:R-:W-:-:S05]  /*0140*/  FFMA R9, R3, R4, R0 ;  /* 0x0000000403097223 */ /* 0x000fca0000000000 */
[----:B------:R-:W-:Y:S01]  /*0150*/  STG.E.64 desc[UR4][R6.64], R8 ;  /* 0x0000000806007986 */ /* 0x000fe2000c101b04 */
[----:B------:R-:W-:Y:S05]  /*0160*/  EXIT ;  /* 0x000000000000794d */ /* 0x000fea0003800000 */
.L_x_0:
[----:B------:R-:W-:-:S00]  /*0170*/  BRA `(.L_x_0) ;  /* 0xfffffffc00fc7947 */ /* 0x000fc0000383ffff */
[----:B------:R-:W-:-:S00]  /*0180*/  NOP ;  /* 0x0000000000007918 */ /* 0x000fc00000000000 */
[----:B------:R-:W-:-:S00]  /*0190*/  NOP ;  /* 0x0000000000007918 */ /* 0x000fc00000000000 */
[----:B------:R-:W-:-:S00]  /*01a0*/  NOP ;  /* 0x0000000000007918 */ /* 0x000fc00000000000 */
[----:B------:R-:W-:-:S00]  /*01b0*/  NOP ;  /* 0x0000000000007918 */ /* 0x000fc00000000000 */
[----:B------:R-:W-:-:S00]  /*01c0*/  NOP ;  /* 0x0000000000007918 */ /* 0x000fc00000000000 */
[----:B------:R-:W-:-:S00]  /*01d0*/  NOP ;  /* 0x0000000000007918 */ /* 0x000fc00000000000 */
[----:B------:R-:W-:-:S00]  /*01e0*/  NOP ;  /* 0x0000000000007918 */ /* 0x000fc00000000000 */
[----:B------:R-:W-:-:S00]  /*01f0*/  NOP ;  /* 0x0000000000007918 */ /* 0x000fc00000000000 */
.L_x_1:


//--------------------- .nv.shared.reserved.0     --------------------------
	.section	.nv.shared.reserved.0,"aw",@nobits
	.weak		__nv_reservedSMEM_offset_0_alias
	.size		__nv_reservedSMEM_offset_0_alias, 0, 64
	.other		__nv_reservedSMEM_offset_0_alias,@"STO_CUDA_RESERVED_SHARED STV_DEFAULT"
__nv_reservedSMEM_offset_0_alias:
	.zero		0
	.zero		64


//--------------------- .nv.constant0._Z16flat_pw_multiplyPK6float2S1_PS_i --------------------------
	.section	.nv.constant0._Z16flat_pw_multiplyPK6float2S1_PS_i,"a",@progbits
	.sectionflags	@""
	.align	4
.nv.constant0._Z16flat_pw_multiplyPK6float2S1_PS_i:
	.zero		924


//--------------------- SYMBOLS --------------------------

	.type		.nv.reservedSmem.offset0,@object
	.size		.nv.reservedSmem.offset0,0x4
